	.headerflags	@"EF_CUDA_TEXMODE_UNIFIED EF_CUDA_64BIT_ADDRESS EF_CUDA_ACCELERATORS EF_CUDA_SM90 EF_CUDA_VIRTUAL_SM(EF_CUDA_SM90)"
	.elftype	@"ET_EXEC"


//--------------------- .nv.info                  --------------------------
	.section	.nv.info,"",@"SHT_CUDA_INFO"
	.align	4


	//----- nvinfo : EIATTR_REGCOUNT
	.align		4
        /*0000*/ 	.byte	0x04, 0x2f
        /*0002*/ 	.short	(.L_1 - .L_0)
	.align		4
.L_0:
        /*0004*/ 	.word	index@(triton_poi_fused_view_26)
        /*0008*/ 	.word	0x0000000f


	//----- nvinfo : EIATTR_MIN_STACK_SIZE
	.align		4
.L_1:
        /*000c*/ 	.byte	0x04, 0x12
        /*000e*/ 	.short	(.L_3 - .L_2)
	.align		4
.L_2:
        /*0010*/ 	.word	index@(triton_poi_fused_view_26)
        /*0014*/ 	.word	0x00000000


	//----- nvinfo : EIATTR_FRAME_SIZE
	.align		4
.L_3:
        /*0018*/ 	.byte	0x04, 0x11
        /*001a*/ 	.short	(.L_5 - .L_4)
	.align		4
.L_4:
        /*001c*/ 	.word	index@(triton_poi_fused_view_26)
        /*0020*/ 	.word	0x00000000


	//----- nvinfo : EIATTR_MIN_STACK_SIZE
	.align		4
.L_5:
        /*0024*/ 	.byte	0x04, 0x12
        /*0026*/ 	.short	(.L_7 - .L_6)
	.align		4
.L_6:
        /*0028*/ 	.word	index@(triton_poi_fused_view_26)
        /*002c*/ 	.word	0x00000000
.L_7:


//--------------------- .nv.info.triton_poi_fused_view_26 --------------------------
	.section	.nv.info.triton_poi_fused_view_26,"",@"SHT_CUDA_INFO"
	.sectionflags	@""
	.align	4


	//----- nvinfo : EIATTR_CUDA_API_VERSION
	.align		4
        /*0000*/ 	.byte	0x04, 0x37
        /*0002*/ 	.short	(.L_9 - .L_8)
.L_8:
        /*0004*/ 	.word	0x0000007c


	//----- nvinfo : EIATTR_KPARAM_INFO
	.align		4
.L_9:
        /*0008*/ 	.byte	0x04, 0x17
        /*000a*/ 	.short	(.L_11 - .L_10)
.L_10:
        /*000c*/ 	.word	0x00000000
        /*0010*/ 	.short	0x0002
        /*0012*/ 	.short	0x0010
        /*0014*/ 	.byte	0x00, 0xf0, 0x11, 0x00


	//----- nvinfo : EIATTR_KPARAM_INFO
	.align		4
.L_11:
        /*0018*/ 	.byte	0x04, 0x17
        /*001a*/ 	.short	(.L_13 - .L_12)
.L_12:
        /*001c*/ 	.word	0x00000000
        /*0020*/ 	.short	0x0001
        /*0022*/ 	.short	0x0008
        /*0024*/ 	.byte	0x00, 0xf4, 0x21, 0x00


	//----- nvinfo : EIATTR_KPARAM_INFO
	.align		4
.L_13:
        /*0028*/ 	.byte	0x04, 0x17
        /*002a*/ 	.short	(.L_15 - .L_14)
.L_14:
        /*002c*/ 	.word	0x00000000
        /*0030*/ 	.short	0x0000
        /*0032*/ 	.short	0x0000
        /*0034*/ 	.byte	0x00, 0xf4, 0x21, 0x00


	//----- nvinfo : EIATTR_SPARSE_MMA_MASK
	.align		4
.L_15:
        /*0038*/ 	.byte	0x03, 0x50
        /*003a*/ 	.short	0x0000


	//----- nvinfo : EIATTR_MAXREG_COUNT
	.align		4
        /*003c*/ 	.byte	0x03, 0x1b
        /*003e*/ 	.short	0x00ff


	//----- nvinfo : EIATTR_EXIT_INSTR_OFFSETS
	.align		4
        /*0040*/ 	.byte	0x04, 0x1c
        /*0042*/ 	.short	(.L_17 - .L_16)


	//   ....[0]....
.L_16:
        /*0044*/ 	.word	0x00000430


	//   ....[1]....
        /*0048*/ 	.word	0x00000450


	//----- nvinfo : EIATTR_REQNTID
	.align		4
.L_17:
        /*004c*/ 	.byte	0x04, 0x10
        /*004e*/ 	.short	(.L_19 - .L_18)
.L_18:
        /*0050*/ 	.word	0x00000080
        /*0054*/ 	.word	0x00000001
        /*0058*/ 	.word	0x00000001


	//----- nvinfo : EIATTR_CBANK_PARAM_SIZE
	.align		4
.L_19:
        /*005c*/ 	.byte	0x03, 0x19
        /*005e*/ 	.short	0x0014


	//----- nvinfo : EIATTR_PARAM_CBANK
	.align		4
        /*0060*/ 	.byte	0x04, 0x0a
        /*0062*/ 	.short	(.L_21 - .L_20)
	.align		4
.L_20:
        /*0064*/ 	.word	index@(.nv.constant0.triton_poi_fused_view_26)
        /*0068*/ 	.short	0x0210
        /*006a*/ 	.short	0x0014


	//----- nvinfo : EIATTR_SW_WAR
	.align		4
.L_21:
        /*006c*/ 	.byte	0x04, 0x36
        /*006e*/ 	.short	(.L_23 - .L_22)
.L_22:
        /*0070*/ 	.word	0x00000008
.L_23:


//--------------------- .nv.callgraph             --------------------------
	.section	.nv.callgraph,"",@"SHT_CUDA_CALLGRAPH"
	.align	4
	.sectionentsize	8
	.align		4
        /*0000*/ 	.word	0x00000000
	.align		4
        /*0004*/ 	.word	0xffffffff
	.align		4
        /*0008*/ 	.word	0x00000000
	.align		4
        /*000c*/ 	.word	0xfffffffe
	.align		4
        /*0010*/ 	.word	0x00000000
	.align		4
        /*0014*/ 	.word	0xfffffffd
	.align		4
        /*0018*/ 	.word	0x00000000
	.align		4
        /*001c*/ 	.word	0xfffffffc


//--------------------- .text.triton_poi_fused_view_26 --------------------------
	.section	.text.triton_poi_fused_view_26,"ax",@progbits
	.align	128
        .global         triton_poi_fused_view_26
        .type           triton_poi_fused_view_26,@function
        .size           triton_poi_fused_view_26,(.L_x_1 - triton_poi_fused_view_26)
        .other          triton_poi_fused_view_26,@"STO_CUDA_ENTRY STV_DEFAULT"
triton_poi_fused_view_26:
.text.triton_poi_fused_view_26:
[----:B------:R-:W0:Y:S02]  /*0000*/  LDC R1, c[0x0][0x28] ;  /* 0x00000a00ff017b82 */ /* 0x000e240000000800 */
[----:B------:R-:W1:Y:S01]  /*0010*/  S2R R0, SR_TID.X ;  /* 0x0000000000007919 */ /* 0x000e620000002100 */
[----:B------:R-:W-:Y:S01]  /*0020*/  ULDC.64 UR4, c[0x0][0x208] ;  /* 0x0000820000047ab9 */ /* 0x000fe20000000a00 */
[----:B------:R-:W2:Y:S01]  /*0030*/  S2R R3, SR_CTAID.X ;  /* 0x0000000000037919 */ /* 0x000ea20000002500 */
[----:B-1----:R-:W-:Y:S01]  /*0040*/  IMAD.SHL.U32 R0, R0, 0x2, RZ ;  /* 0x0000000200007824 */ /* 0x002fe200078e00ff */
[----:B--2---:R-:W-:-:S04]  /*0050*/  SHF.R.S32.HI R5, RZ, 0x17, R3 ;  /* 0x00000017ff057819 */ /* 0x004fc80000011403 */
[----:B------:R-:W-:Y:S02]  /*0060*/  LOP3.LUT R0, R0, 0xfe, RZ, 0xc0, !PT ;  /* 0x000000fe00007812 */ /* 0x000fe400078ec0ff */
[----:B------:R-:W-:-:S03]  /*0070*/  SGXT R5, R5, 0x1 ;  /* 0x000000010505781a */ /* 0x000fc60000000200 */
[----:B------:R-:W-:-:S04]  /*0080*/  IMAD R0, R3, 0x100, R0 ;  /* 0x0000010003007824 */ /* 0x000fc800078e0200 */
[C---:B------:R-:W-:Y:S01]  /*0090*/  VIADD R2, R0.reuse, 0x1 ;  /* 0x0000000100027836 */ /* 0x040fe20000000000 */
[----:B------:R-:W-:Y:S02]  /*00a0*/  SHF.R.S32.HI R3, RZ, 0x1f, R0 ;  /* 0x0000001fff037819 */ /* 0x000fe40000011400 */
[----:B------:R-:W-:Y:S02]  /*00b0*/  ISETP.GE.AND P0, PT, R0, 0x800, PT ;  /* 0x000008000000780c */ /* 0x000fe40003f06270 */
[----:B------:R-:W-:Y:S02]  /*00c0*/  LEA.HI R4, R3, R0, RZ, 0x7 ;  /* 0x0000000003047211 */ /* 0x000fe400078f38ff */
[----:B------:R-:W-:Y:S02]  /*00d0*/  LEA.HI R6, R5, R2, RZ, 0x7 ;  /* 0x0000000205067211 */ /* 0x000fe400078f38ff */
[----:B------:R-:W-:Y:S02]  /*00e0*/  LOP3.LUT R5, R4, 0xffffff80, RZ, 0xc0, !PT ;  /* 0xffffff8004057812 */ /* 0x000fe400078ec0ff */
[----:B------:R-:W-:-:S03]  /*00f0*/  LOP3.LUT R7, R6, 0xffffff80, RZ, 0xc0, !PT ;  /* 0xffffff8006077812 */ /* 0x000fc600078ec0ff */
[----:B------:R-:W-:Y:S02]  /*0100*/  IMAD.IADD R4, R0, 0x1, -R5 ;  /* 0x0000000100047824 */ /* 0x000fe400078e0a05 */
[----:B------:R-:W-:-:S03]  /*0110*/  IMAD.IADD R2, R2, 0x1, -R7 ;  /* 0x0000000102027824 */ /* 0x000fc600078e0a07 */
[----:B------:R-:W-:Y:S01]  /*0120*/  PRMT R6, R4, 0x8880, RZ ;  /* 0x0000888004067816 */ /* 0x000fe200000000ff */
[----:B------:R-:W-:Y:S01]  /*0130*/  IMAD.IADD R5, R5, 0x1, R2 ;  /* 0x0000000105057824 */ /* 0x000fe200078e0202 */
[----:B------:R-:W-:Y:S02]  /*0140*/  PRMT R7, R2, 0x8880, RZ ;  /* 0x0000888002077816 */ /* 0x000fe400000000ff */
[----:B------:R-:W-:Y:S02]  /*0150*/  PRMT R6, R6, 0x7710, RZ ;  /* 0x0000771006067816 */ /* 0x000fe400000000ff */
[----:B------:R-:W-:Y:S02]  /*0160*/  PRMT R7, R7, 0x7710, RZ ;  /* 0x0000771007077816 */ /* 0x000fe400000000ff */
[----:B------:R-:W-:Y:S02]  /*0170*/  SHF.R.U32.HI R6, RZ, 0xd, R6 ;  /* 0x0000000dff067819 */ /* 0x000fe40000011606 */
[----:B------:R-:W-:-:S02]  /*0180*/  SHF.R.U32.HI R8, RZ, 0xd, R7 ;  /* 0x0000000dff087819 */ /* 0x000fc40000011607 */
[----:B------:R-:W-:Y:S02]  /*0190*/  LOP3.LUT R7, R6, 0x3, RZ, 0xc0, !PT ;  /* 0x0000000306077812 */ /* 0x000fe400078ec0ff */
[----:B------:R-:W-:Y:S02]  /*01a0*/  LOP3.LUT R9, R8, 0x3, RZ, 0xc0, !PT ;  /* 0x0000000308097812 */ /* 0x000fe400078ec0ff */
[----:B------:R-:W-:Y:S01]  /*01b0*/  SHF.R.S32.HI R6, RZ, 0x1f, R5 ;  /* 0x0000001fff067819 */ /* 0x000fe20000011405 */
[----:B------:R-:W-:Y:S02]  /*01c0*/  IMAD.IADD R7, R4, 0x1, R7 ;  /* 0x0000000104077824 */ /* 0x000fe400078e0207 */
[----:B------:R-:W-:Y:S01]  /*01d0*/  IMAD.IADD R9, R2, 0x1, R9 ;  /* 0x0000000102097824 */ /* 0x000fe200078e0209 */
[----:B------:R-:W-:Y:S02]  /*01e0*/  LEA.HI R10, R6, R5, RZ, 0x2 ;  /* 0x00000005060a7211 */ /* 0x000fe400078f10ff */
[----:B------:R-:W-:-:S02]  /*01f0*/  LOP3.LUT R7, R7, 0xfc, RZ, 0xc0, !PT ;  /* 0x000000fc07077812 */ /* 0x000fc400078ec0ff */
[----:B------:R-:W-:-:S03]  /*0200*/  LOP3.LUT R9, R9, 0xfc, RZ, 0xc0, !PT ;  /* 0x000000fc09097812 */ /* 0x000fc600078ec0ff */
[----:B------:R-:W-:Y:S02]  /*0210*/  IMAD.MOV R7, RZ, RZ, -R7 ;  /* 0x000000ffff077224 */ /* 0x000fe400078e0a07 */
[----:B------:R-:W-:-:S03]  /*0220*/  IMAD.MOV R8, RZ, RZ, -R9 ;  /* 0x000000ffff087224 */ /* 0x000fc600078e0a09 */
[----:B------:R-:W-:Y:S02]  /*0230*/  PRMT R9, R7, 0x7710, RZ ;  /* 0x0000771007097816 */ /* 0x000fe400000000ff */
[----:B------:R-:W-:Y:S02]  /*0240*/  LEA.HI R7, R6, R5, RZ, 0x9 ;  /* 0x0000000506077211 */ /* 0x000fe400078f48ff */
[----:B------:R-:W-:Y:S01]  /*0250*/  PRMT R5, R8, 0x7710, RZ ;  /* 0x0000771008057816 */ /* 0x000fe200000000ff */
[----:B------:R-:W-:Y:S01]  /*0260*/  IMAD.IADD R4, R4, 0x1, R9 ;  /* 0x0000000104047824 */ /* 0x000fe200078e0209 */
[CC--:B------:R-:W-:Y:S02]  /*0270*/  LEA.HI R6, R3.reuse, R0.reuse, RZ, 0x9 ;  /* 0x0000000003067211 */ /* 0x0c0fe400078f48ff */
[----:B------:R-:W-:Y:S01]  /*0280*/  LEA.HI R8, R3, R0, RZ, 0x2 ;  /* 0x0000000003087211 */ /* 0x000fe200078f10ff */
[----:B------:R-:W-:Y:S01]  /*0290*/  IMAD.IADD R5, R2, 0x1, R5 ;  /* 0x0000000102057824 */ /* 0x000fe200078e0205 */
[----:B------:R-:W-:Y:S01]  /*02a0*/  PRMT R11, R4, 0x8880, RZ ;  /* 0x00008880040b7816 */ /* 0x000fe200000000ff */
[----:B------:R-:W1:Y:S01]  /*02b0*/  LDC.64 R2, c[0x0][0x210] ;  /* 0x00008400ff027b82 */ /* 0x000e620000000a00 */
[----:B------:R-:W-:-:S02]  /*02c0*/  SHF.R.S32.HI R9, RZ, 0x2, R8 ;  /* 0x00000002ff097819 */ /* 0x000fc40000011408 */
[----:B------:R-:W-:Y:S02]  /*02d0*/  SHF.R.S32.HI R8, RZ, 0x1f, R8 ;  /* 0x0000001fff087819 */ /* 0x000fe40000011408 */
[----:B------:R-:W-:Y:S02]  /*02e0*/  PRMT R12, R5, 0x8880, RZ ;  /* 0x00008880050c7816 */ /* 0x000fe400000000ff */
[----:B------:R-:W-:Y:S02]  /*02f0*/  LOP3.LUT R6, R6, 0xfffffe00, RZ, 0xc0, !PT ;  /* 0xfffffe0006067812 */ /* 0x000fe400078ec0ff */
[--C-:B------:R-:W-:Y:S02]  /*0300*/  SHF.R.S32.HI R4, RZ, 0x2, R10.reuse ;  /* 0x00000002ff047819 */ /* 0x100fe4000001140a */
[----:B------:R-:W-:Y:S01]  /*0310*/  SHF.R.S32.HI R5, RZ, 0x1f, R10 ;  /* 0x0000001fff057819 */ /* 0x000fe2000001140a */
[----:B------:R-:W-:Y:S01]  /*0320*/  IMAD.MOV.U32 R10, RZ, RZ, R12 ;  /* 0x000000ffff0a7224 */ /* 0x000fe200078e000c */
[----:B------:R-:W-:Y:S01]  /*0330*/  LOP3.LUT R7, R7, 0xfffffe00, RZ, 0xc0, !PT ;  /* 0xfffffe0007077812 */ /* 0x000fe200078ec0ff */
[----:B------:R-:W-:Y:S01]  /*0340*/  IMAD R6, R11, 0x80, R6 ;  /* 0x000000800b067824 */ /* 0x000fe200078e0206 */
[----:B------:R-:W-:-:S02]  /*0350*/  LEA.HI R8, R8, R9, RZ, 0x7 ;  /* 0x0000000908087211 */ /* 0x000fc400078f38ff */
[-C--:B------:R-:W-:Y:S01]  /*0360*/  LEA.HI R5, R5, R4.reuse, RZ, 0x7 ;  /* 0x0000000405057211 */ /* 0x080fe200078f38ff */
[----:B------:R-:W-:Y:S01]  /*0370*/  IMAD R7, R10, 0x80, R7 ;  /* 0x000000800a077824 */ /* 0x000fe200078e0207 */
[----:B------:R-:W-:Y:S02]  /*0380*/  LOP3.LUT R8, R8, 0xffffff80, RZ, 0xc0, !PT ;  /* 0xffffff8008087812 */ /* 0x000fe400078ec0ff */
[----:B------:R-:W-:Y:S02]  /*0390*/  LOP3.LUT R5, R5, 0xffffff80, RZ, 0xc0, !PT ;  /* 0xffffff8005057812 */ /* 0x000fe400078ec0ff */
[----:B------:R-:W-:Y:S02]  /*03a0*/  IADD3 R9, R6, R9, -R8 ;  /* 0x0000000906097210 */ /* 0x000fe40007ffe808 */
[----:B------:R-:W-:-:S03]  /*03b0*/  IADD3 R7, R7, R4, -R5 ;  /* 0x0000000407077210 */ /* 0x000fc60007ffe805 */
[----:B-1----:R-:W-:Y:S01]  /*03c0*/  IMAD.WIDE R4, R9, 0x4, R2 ;  /* 0x0000000409047825 */ /* 0x002fe200078e0202 */
[----:B------:R-:W-:-:S03]  /*03d0*/  CS2R R8, SRZ ;  /* 0x0000000000087805 */ /* 0x000fc6000001ff00 */
[----:B------:R-:W-:Y:S02]  /*03e0*/  IMAD.WIDE R2, R7, 0x4, R2 ;  /* 0x0000000407027825 */ /* 0x000fe400078e0202 */
[----:B------:R-:W1:Y:S01]  /*03f0*/  LDC.64 R6, c[0x0][0x218] ;  /* 0x00008600ff067b82 */ /* 0x000e620000000a00 */
[----:B------:R2:W5:Y:S04]  /*0400*/  @!P0 LDG.E.EL R8, desc[UR4][R4.64] ;  /* 0x0000000404088981 */ /* 0x000568000c2e1900 */
[----:B------:R2:W5:Y:S01]  /*0410*/  @!P0 LDG.E.EL R9, desc[UR4][R2.64] ;  /* 0x0000000402098981 */ /* 0x000562000c2e1900 */
[----:B-1----:R-:W-:Y:S01]  /*0420*/  IMAD.WIDE R6, R0, 0x4, R6 ;  /* 0x0000000400067825 */ /* 0x002fe200078e0206 */
[----:B--2---:R-:W-:Y:S06]  /*0430*/  @P0 EXIT ;  /* 0x000000000000094d */ /* 0x004fec0003800000 */
[----:B-----5:R-:W-:Y:S01]  /*0440*/  STG.E.64 desc[UR4][R6.64], R8 ;  /* 0x0000000806007986 */ /* 0x020fe2000c101b04 */
[----:B------:R-:W-:Y:S05]  /*0450*/  EXIT ;  /* 0x000000000000794d */ /* 0x000fea0003800000 */
.L_x_0:
[----:B------:R-:W-:-:S00]  /*0460*/  BRA `(.L_x_0) ;  /* 0xfffffffc00fc7947 */ /* 0x000fc0000383ffff */
[----:B------:R-:W-:-:S00]  /*0470*/  NOP ;  /* 0x0000000000007918 */ /* 0x000fc00000000000 */
        /* <DEDUP_REMOVED lines=8> */
.L_x_1:


//--------------------- .nv.constant0.triton_poi_fused_view_26 --------------------------
	.section	.nv.constant0.triton_poi_fused_view_26,"a",@progbits
	.sectionflags	@""
	.align	4
.nv.constant0.triton_poi_fused_view_26:
	.zero		548
